//
// Generated by NVIDIA NVVM Compiler
//
// Compiler Build ID: CL-36424714
// Cuda compilation tools, release 13.0, V13.0.88
// Based on NVVM 20.0.0
//

.version 9.0
.target sm_100
.address_size 64

	// .globl	_Z14computeMatrixBPiS_ii

.visible .entry _Z14computeMatrixBPiS_ii(
	.param .u64 .ptr .align 1 _Z14computeMatrixBPiS_ii_param_0,
	.param .u64 .ptr .align 1 _Z14computeMatrixBPiS_ii_param_1,
	.param .u32 _Z14computeMatrixBPiS_ii_param_2,
	.param .u32 _Z14computeMatrixBPiS_ii_param_3
)
{
	.reg .pred 	%p<21>;
	.reg .b32 	%r<229>;
	.reg .b64 	%rd<68>;

	ld.param.u64 	%rd9, [_Z14computeMatrixBPiS_ii_param_0];
	ld.param.u64 	%rd8, [_Z14computeMatrixBPiS_ii_param_1];
	ld.param.u32 	%r66, [_Z14computeMatrixBPiS_ii_param_2];
	ld.param.u32 	%r67, [_Z14computeMatrixBPiS_ii_param_3];
	cvta.to.global.u64 	%rd1, %rd9;
	mov.u32 	%r68, %ctaid.y;
	mov.u32 	%r69, %ntid.y;
	mov.u32 	%r70, %tid.y;
	mad.lo.s32 	%r1, %r68, %r69, %r70;
	mov.u32 	%r71, %ctaid.x;
	mov.u32 	%r72, %ntid.x;
	mov.u32 	%r73, %tid.x;
	mad.lo.s32 	%r2, %r71, %r72, %r73;
	setp.ge.s32 	%p1, %r1, %r66;
	setp.ge.s32 	%p2, %r2, %r67;
	or.pred  	%p3, %p1, %p2;
	@%p3 bra 	$L__BB0_27;
	setp.lt.s32 	%p4, %r67, 1;
	mov.b32 	%r210, 0;
	@%p4 bra 	$L__BB0_14;
	mul.lo.s32 	%r3, %r67, %r1;
	add.s32 	%r77, %r67, -1;
	and.b32  	%r4, %r67, 15;
	setp.lt.u32 	%p5, %r77, 15;
	mov.b32 	%r200, 0;
	mov.u32 	%r210, %r200;
	@%p5 bra 	$L__BB0_5;
	and.b32  	%r200, %r67, 2147483632;
	neg.s32 	%r211, %r200;
	mul.wide.u32 	%rd10, %r3, 4;
	add.s64 	%rd11, %rd10, %rd1;
	add.s64 	%rd67, %rd11, 32;
	mov.b32 	%r210, 0;
$L__BB0_4:
	.pragma "nounroll";
	ld.global.u32 	%r79, [%rd67+-32];
	add.s32 	%r80, %r79, %r210;
	ld.global.u32 	%r81, [%rd67+-28];
	add.s32 	%r82, %r81, %r80;
	ld.global.u32 	%r83, [%rd67+-24];
	add.s32 	%r84, %r83, %r82;
	ld.global.u32 	%r85, [%rd67+-20];
	add.s32 	%r86, %r85, %r84;
	ld.global.u32 	%r87, [%rd67+-16];
	add.s32 	%r88, %r87, %r86;
	ld.global.u32 	%r89, [%rd67+-12];
	add.s32 	%r90, %r89, %r88;
	ld.global.u32 	%r91, [%rd67+-8];
	add.s32 	%r92, %r91, %r90;
	ld.global.u32 	%r93, [%rd67+-4];
	add.s32 	%r94, %r93, %r92;
	ld.global.u32 	%r95, [%rd67];
	add.s32 	%r96, %r95, %r94;
	ld.global.u32 	%r97, [%rd67+4];
	add.s32 	%r98, %r97, %r96;
	ld.global.u32 	%r99, [%rd67+8];
	add.s32 	%r100, %r99, %r98;
	ld.global.u32 	%r101, [%rd67+12];
	add.s32 	%r102, %r101, %r100;
	ld.global.u32 	%r103, [%rd67+16];
	add.s32 	%r104, %r103, %r102;
	ld.global.u32 	%r105, [%rd67+20];
	add.s32 	%r106, %r105, %r104;
	ld.global.u32 	%r107, [%rd67+24];
	add.s32 	%r108, %r107, %r106;
	ld.global.u32 	%r109, [%rd67+28];
	add.s32 	%r210, %r109, %r108;
	add.s32 	%r211, %r211, 16;
	add.s64 	%rd67, %rd67, 64;
	setp.eq.s32 	%p6, %r211, 0;
	@%p6 bra 	$L__BB0_5;
	bra.uni 	$L__BB0_4;
$L__BB0_5:
	setp.eq.s32 	%p7, %r4, 0;
	@%p7 bra 	$L__BB0_14;
	and.b32  	%r10, %r67, 7;
	setp.lt.u32 	%p8, %r4, 8;
	@%p8 bra 	$L__BB0_8;
	add.s32 	%r111, %r200, %r3;
	mul.wide.u32 	%rd12, %r111, 4;
	add.s64 	%rd13, %rd1, %rd12;
	ld.global.u32 	%r112, [%rd13];
	add.s32 	%r113, %r112, %r210;
	cvt.u64.u32 	%rd14, %r3;
	cvt.u64.u32 	%rd15, %r200;
	add.s64 	%rd16, %rd15, %rd14;
	shl.b64 	%rd17, %rd16, 2;
	add.s64 	%rd18, %rd1, %rd17;
	ld.global.u32 	%r114, [%rd18+4];
	add.s32 	%r115, %r114, %r113;
	ld.global.u32 	%r116, [%rd18+8];
	add.s32 	%r117, %r116, %r115;
	ld.global.u32 	%r118, [%rd18+12];
	add.s32 	%r119, %r118, %r117;
	ld.global.u32 	%r120, [%rd18+16];
	add.s32 	%r121, %r120, %r119;
	ld.global.u32 	%r122, [%rd18+20];
	add.s32 	%r123, %r122, %r121;
	ld.global.u32 	%r124, [%rd18+24];
	add.s32 	%r125, %r124, %r123;
	ld.global.u32 	%r126, [%rd18+28];
	add.s32 	%r210, %r126, %r125;
	add.s32 	%r200, %r200, 8;
$L__BB0_8:
	setp.eq.s32 	%p9, %r10, 0;
	@%p9 bra 	$L__BB0_14;
	and.b32  	%r16, %r67, 3;
	setp.lt.u32 	%p10, %r10, 4;
	@%p10 bra 	$L__BB0_11;
	add.s32 	%r128, %r200, %r3;
	mul.wide.u32 	%rd19, %r128, 4;
	add.s64 	%rd20, %rd1, %rd19;
	ld.global.u32 	%r129, [%rd20];
	add.s32 	%r130, %r129, %r210;
	cvt.u64.u32 	%rd21, %r3;
	cvt.u64.u32 	%rd22, %r200;
	add.s64 	%rd23, %rd22, %rd21;
	shl.b64 	%rd24, %rd23, 2;
	add.s64 	%rd25, %rd1, %rd24;
	ld.global.u32 	%r131, [%rd25+4];
	add.s32 	%r132, %r131, %r130;
	ld.global.u32 	%r133, [%rd25+8];
	add.s32 	%r134, %r133, %r132;
	ld.global.u32 	%r135, [%rd25+12];
	add.s32 	%r210, %r135, %r134;
	add.s32 	%r200, %r200, 4;
$L__BB0_11:
	setp.eq.s32 	%p11, %r16, 0;
	@%p11 bra 	$L__BB0_14;
	add.s32 	%r136, %r200, %r3;
	mul.wide.u32 	%rd26, %r136, 4;
	add.s64 	%rd66, %rd1, %rd26;
	neg.s32 	%r208, %r16;
$L__BB0_13:
	.pragma "nounroll";
	ld.global.u32 	%r137, [%rd66];
	add.s32 	%r210, %r137, %r210;
	add.s64 	%rd66, %rd66, 4;
	add.s32 	%r208, %r208, 1;
	setp.ne.s32 	%p12, %r208, 0;
	@%p12 bra 	$L__BB0_13;
$L__BB0_14:
	and.b32  	%r28, %r66, 15;
	setp.lt.u32 	%p13, %r66, 16;
	mov.b32 	%r217, 0;
	@%p13 bra 	$L__BB0_17;
	and.b32  	%r217, %r66, 2147483632;
	neg.s32 	%r214, %r217;
	shl.b32 	%r31, %r67, 4;
	mul.wide.s32 	%rd29, %r67, 4;
	mov.u32 	%r213, %r2;
$L__BB0_16:
	.pragma "nounroll";
	mul.wide.s32 	%rd27, %r213, 4;
	add.s64 	%rd28, %rd1, %rd27;
	ld.global.u32 	%r140, [%rd28];
	add.s32 	%r141, %r140, %r210;
	add.s64 	%rd30, %rd28, %rd29;
	ld.global.u32 	%r142, [%rd30];
	add.s32 	%r143, %r142, %r141;
	add.s64 	%rd31, %rd30, %rd29;
	ld.global.u32 	%r144, [%rd31];
	add.s32 	%r145, %r144, %r143;
	add.s64 	%rd32, %rd31, %rd29;
	ld.global.u32 	%r146, [%rd32];
	add.s32 	%r147, %r146, %r145;
	add.s64 	%rd33, %rd32, %rd29;
	ld.global.u32 	%r148, [%rd33];
	add.s32 	%r149, %r148, %r147;
	add.s64 	%rd34, %rd33, %rd29;
	ld.global.u32 	%r150, [%rd34];
	add.s32 	%r151, %r150, %r149;
	add.s64 	%rd35, %rd34, %rd29;
	ld.global.u32 	%r152, [%rd35];
	add.s32 	%r153, %r152, %r151;
	add.s64 	%rd36, %rd35, %rd29;
	ld.global.u32 	%r154, [%rd36];
	add.s32 	%r155, %r154, %r153;
	add.s64 	%rd37, %rd36, %rd29;
	ld.global.u32 	%r156, [%rd37];
	add.s32 	%r157, %r156, %r155;
	add.s64 	%rd38, %rd37, %rd29;
	ld.global.u32 	%r158, [%rd38];
	add.s32 	%r159, %r158, %r157;
	add.s64 	%rd39, %rd38, %rd29;
	ld.global.u32 	%r160, [%rd39];
	add.s32 	%r161, %r160, %r159;
	add.s64 	%rd40, %rd39, %rd29;
	ld.global.u32 	%r162, [%rd40];
	add.s32 	%r163, %r162, %r161;
	add.s64 	%rd41, %rd40, %rd29;
	ld.global.u32 	%r164, [%rd41];
	add.s32 	%r165, %r164, %r163;
	add.s64 	%rd42, %rd41, %rd29;
	ld.global.u32 	%r166, [%rd42];
	add.s32 	%r167, %r166, %r165;
	add.s64 	%rd43, %rd42, %rd29;
	ld.global.u32 	%r168, [%rd43];
	add.s32 	%r169, %r168, %r167;
	add.s64 	%rd44, %rd43, %rd29;
	ld.global.u32 	%r170, [%rd44];
	add.s32 	%r210, %r170, %r169;
	add.s32 	%r214, %r214, 16;
	add.s32 	%r213, %r213, %r31;
	setp.ne.s32 	%p14, %r214, 0;
	@%p14 bra 	$L__BB0_16;
$L__BB0_17:
	setp.eq.s32 	%p15, %r28, 0;
	@%p15 bra 	$L__BB0_26;
	and.b32  	%r45, %r66, 7;
	setp.lt.u32 	%p16, %r28, 8;
	@%p16 bra 	$L__BB0_20;
	mad.lo.s32 	%r172, %r217, %r67, %r2;
	mul.wide.s32 	%rd45, %r172, 4;
	add.s64 	%rd46, %rd1, %rd45;
	ld.global.u32 	%r173, [%rd46];
	add.s32 	%r174, %r173, %r210;
	mul.wide.s32 	%rd47, %r67, 4;
	add.s64 	%rd48, %rd46, %rd47;
	ld.global.u32 	%r175, [%rd48];
	add.s32 	%r176, %r175, %r174;
	add.s64 	%rd49, %rd48, %rd47;
	ld.global.u32 	%r177, [%rd49];
	add.s32 	%r178, %r177, %r176;
	add.s64 	%rd50, %rd49, %rd47;
	ld.global.u32 	%r179, [%rd50];
	add.s32 	%r180, %r179, %r178;
	add.s64 	%rd51, %rd50, %rd47;
	ld.global.u32 	%r181, [%rd51];
	add.s32 	%r182, %r181, %r180;
	add.s64 	%rd52, %rd51, %rd47;
	ld.global.u32 	%r183, [%rd52];
	add.s32 	%r184, %r183, %r182;
	add.s64 	%rd53, %rd52, %rd47;
	ld.global.u32 	%r185, [%rd53];
	add.s32 	%r186, %r185, %r184;
	add.s64 	%rd54, %rd53, %rd47;
	ld.global.u32 	%r187, [%rd54];
	add.s32 	%r210, %r187, %r186;
	add.s32 	%r217, %r217, 8;
$L__BB0_20:
	setp.eq.s32 	%p17, %r45, 0;
	@%p17 bra 	$L__BB0_26;
	and.b32  	%r51, %r66, 3;
	setp.lt.u32 	%p18, %r45, 4;
	@%p18 bra 	$L__BB0_23;
	mad.lo.s32 	%r189, %r217, %r67, %r2;
	mul.wide.s32 	%rd55, %r189, 4;
	add.s64 	%rd56, %rd1, %rd55;
	ld.global.u32 	%r190, [%rd56];
	add.s32 	%r191, %r190, %r210;
	mul.wide.s32 	%rd57, %r67, 4;
	add.s64 	%rd58, %rd56, %rd57;
	ld.global.u32 	%r192, [%rd58];
	add.s32 	%r193, %r192, %r191;
	add.s64 	%rd59, %rd58, %rd57;
	ld.global.u32 	%r194, [%rd59];
	add.s32 	%r195, %r194, %r193;
	add.s64 	%rd60, %rd59, %rd57;
	ld.global.u32 	%r196, [%rd60];
	add.s32 	%r210, %r196, %r195;
	add.s32 	%r217, %r217, 4;
$L__BB0_23:
	setp.eq.s32 	%p19, %r51, 0;
	@%p19 bra 	$L__BB0_26;
	mad.lo.s32 	%r226, %r217, %r67, %r2;
	neg.s32 	%r225, %r51;
$L__BB0_25:
	.pragma "nounroll";
	mul.wide.s32 	%rd61, %r226, 4;
	add.s64 	%rd62, %rd1, %rd61;
	ld.global.u32 	%r197, [%rd62];
	add.s32 	%r210, %r197, %r210;
	add.s32 	%r226, %r226, %r67;
	add.s32 	%r225, %r225, 1;
	setp.ne.s32 	%p20, %r225, 0;
	@%p20 bra 	$L__BB0_25;
$L__BB0_26:
	mad.lo.s32 	%r198, %r67, %r1, %r2;
	cvta.to.global.u64 	%rd63, %rd8;
	mul.wide.s32 	%rd64, %r198, 4;
	add.s64 	%rd65, %rd63, %rd64;
	st.global.u32 	[%rd65], %r210;
$L__BB0_27:
	ret;

}


// ===== COMPILED SASS (sm_100) =====

	.target	sm_100

	.elftype	@"ET_EXEC"


//--------------------- .note.nv.tkinfo           --------------------------
	.section	.note.nv.tkinfo,"",@"SHT_NOTE"
	.sectionflags	@"SHF_NOTE_NV_TKINFO"
	.tkinfo
        /*0018*/ 	.word	0x00000002
        /*0030*/ 	.string	""
        /*0030*/ 	.string	"ptxas"
        /*0030*/ 	.string	"Cuda compilation tools, release 13.0, V13.0.88"
        /*0030*/ 	.string	"Build cuda_13.0.r13.0/compiler.36424714_0"
        /*0030*/ 	.string	"-arch sm_100 -m 64 "



//--------------------- .note.nv.cuinfo           --------------------------
	.section	.note.nv.cuinfo,"",@"SHT_NOTE"
	.sectionflags	@"SHF_NOTE_NV_CUINFO"
        /*0018*/ 	.short	0x0002
        /*001a*/ 	.short	0x0064
        /*001c*/ 	.short	0x0082
	.zero		2


//--------------------- .nv.info                  --------------------------
	.section	.nv.info,"",@"SHT_CUDA_INFO"
	.align	4


	//----- nvinfo : EIATTR_REGCOUNT
	.align		4
        /*0000*/ 	.byte	0x04, 0x2f
        /*0002*/ 	.short	(.L_1 - .L_0)
	.align		4
.L_0:
        /*0004*/ 	.word	index@(_Z14computeMatrixBPiS_ii)
        /*0008*/ 	.word	0x00000020


	//----- nvinfo : EIATTR_FRAME_SIZE
	.align		4
.L_1:
        /*000c*/ 	.byte	0x04, 0x11
        /*000e*/ 	.short	(.L_3 - .L_2)
	.align		4
.L_2:
        /*0010*/ 	.word	index@(_Z14computeMatrixBPiS_ii)
        /*0014*/ 	.word	0x00000000


	//----- nvinfo : EIATTR_MIN_STACK_SIZE
	.align		4
.L_3:
        /*0018*/ 	.byte	0x04, 0x12
        /*001a*/ 	.short	(.L_5 - .L_4)
	.align		4
.L_4:
        /*001c*/ 	.word	index@(_Z14computeMatrixBPiS_ii)
        /*0020*/ 	.word	0x00000000
.L_5:


//--------------------- .nv.compat                --------------------------
	.section	.nv.compat,"",@"SHT_CUDA_COMPAT_INFO"
	.align	4
        /*0000*/ 	.byte	0x02, 0x09, 0x00, 0x00, 0x02, 0x02, 0x01, 0x00, 0x02, 0x05, 0x05, 0x00, 0x03, 0x07, 0x01, 0x01
        /*0010*/ 	.byte	0x02, 0x03, 0x00, 0x00, 0x02, 0x06, 0x01, 0x00, 0x04, 0x0b, 0x08, 0x00, 0x09, 0x00, 0x00, 0x00
        /*0020*/ 	.byte	0x00, 0x00, 0x00, 0x00


//--------------------- .nv.info._Z14computeMatrixBPiS_ii --------------------------
	.section	.nv.info._Z14computeMatrixBPiS_ii,"",@"SHT_CUDA_INFO"
	.sectionflags	@""
	.align	4


	//----- nvinfo : EIATTR_CUDA_API_VERSION
	.align		4
        /*0000*/ 	.byte	0x04, 0x37
        /*0002*/ 	.short	(.L_7 - .L_6)
.L_6:
        /*0004*/ 	.word	0x00000082


	//----- nvinfo : EIATTR_KPARAM_INFO
	.align		4
.L_7:
        /*0008*/ 	.byte	0x04, 0x17
        /*000a*/ 	.short	(.L_9 - .L_8)
.L_8:
        /*000c*/ 	.word	0x00000000
        /*0010*/ 	.short	0x0003
        /*0012*/ 	.short	0x0014
        /*0014*/ 	.byte	0x00, 0xf0, 0x11, 0x00


	//----- nvinfo : EIATTR_KPARAM_INFO
	.align		4
.L_9:
        /*0018*/ 	.byte	0x04, 0x17
        /*001a*/ 	.short	(.L_11 - .L_10)
.L_10:
        /*001c*/ 	.word	0x00000000
        /*0020*/ 	.short	0x0002
        /*0022*/ 	.short	0x0010
        /*0024*/ 	.byte	0x00, 0xf0, 0x11, 0x00


	//----- nvinfo : EIATTR_KPARAM_INFO
	.align		4
.L_11:
        /*0028*/ 	.byte	0x04, 0x17
        /*002a*/ 	.short	(.L_13 - .L_12)
.L_12:
        /*002c*/ 	.word	0x00000000
        /*0030*/ 	.short	0x0001
        /*0032*/ 	.short	0x0008
        /*0034*/ 	.byte	0x00, 0xf5, 0x21, 0x00


	//----- nvinfo : EIATTR_KPARAM_INFO
	.align		4
.L_13:
        /*0038*/ 	.byte	0x04, 0x17
        /*003a*/ 	.short	(.L_15 - .L_14)
.L_14:
        /*003c*/ 	.word	0x00000000
        /*0040*/ 	.short	0x0000
        /*0042*/ 	.short	0x0000
        /*0044*/ 	.byte	0x00, 0xf5, 0x21, 0x00


	//----- nvinfo : EIATTR_SPARSE_MMA_MASK
	.align		4
.L_15:
        /*0048*/ 	.byte	0x03, 0x50
        /*004a*/ 	.short	0x0000


	//----- nvinfo : EIATTR_MAXREG_COUNT
	.align		4
        /*004c*/ 	.byte	0x03, 0x1b
        /*004e*/ 	.short	0x00ff


	//----- nvinfo : EIATTR_MERCURY_ISA_VERSION
	.align		4
        /*0050*/ 	.byte	0x03, 0x5f
        /*0052*/ 	.short	0x0101


	//----- nvinfo : EIATTR_VRC_CTA_INIT_COUNT
	.align		4
        /*0054*/ 	.byte	0x02, 0x4a
	.zero		1
	.zero		1


	//----- nvinfo : EIATTR_EXIT_INSTR_OFFSETS
	.align		4
        /*0058*/ 	.byte	0x04, 0x1c
        /*005a*/ 	.short	(.L_17 - .L_16)


	//   ....[0]....
.L_16:
        /*005c*/ 	.word	0x000000c0


	//   ....[1]....
        /*0060*/ 	.word	0x00000f30


	//----- nvinfo : EIATTR_CBANK_PARAM_SIZE
	.align		4
.L_17:
        /*0064*/ 	.byte	0x03, 0x19
        /*0066*/ 	.short	0x0018


	//----- nvinfo : EIATTR_PARAM_CBANK
	.align		4
        /*0068*/ 	.byte	0x04, 0x0a
        /*006a*/ 	.short	(.L_19 - .L_18)
	.align		4
.L_18:
        /*006c*/ 	.word	index@(.nv.constant0._Z14computeMatrixBPiS_ii)
        /*0070*/ 	.short	0x0380
        /*0072*/ 	.short	0x0018


	//----- nvinfo : EIATTR_SW_WAR
	.align		4
.L_19:
        /*0074*/ 	.byte	0x04, 0x36
        /*0076*/ 	.short	(.L_21 - .L_20)
.L_20:
        /*0078*/ 	.word	0x00000008
.L_21:


//--------------------- .nv.callgraph             --------------------------
	.section	.nv.callgraph,"",@"SHT_CUDA_CALLGRAPH"
	.align	4
	.sectionentsize	8
	.align		4
        /*0000*/ 	.word	0x00000000
	.align		4
        /*0004*/ 	.word	0xffffffff
	.align		4
        /*0008*/ 	.word	0x00000000
	.align		4
        /*000c*/ 	.word	0xfffffffe
	.align		4
        /*0010*/ 	.word	0x00000000
	.align		4
        /*0014*/ 	.word	0xfffffffd
	.align		4
        /*0018*/ 	.word	0x00000000
	.align		4
        /*001c*/ 	.word	0xfffffffc


//--------------------- .text._Z14computeMatrixBPiS_ii --------------------------
	.section	.text._Z14computeMatrixBPiS_ii,"ax",@progbits
	.align	128
        .global         _Z14computeMatrixBPiS_ii
        .type           _Z14computeMatrixBPiS_ii,@function
        .size           _Z14computeMatrixBPiS_ii,(.L_x_13 - _Z14computeMatrixBPiS_ii)
        .other          _Z14computeMatrixBPiS_ii,@"STO_CUDA_ENTRY STV_DEFAULT"
_Z14computeMatrixBPiS_ii:
.text._Z14computeMatrixBPiS_ii:
[----:B------:R-:W-:Y:S01]  /*0000*/  LDC R1, c[0x0][0x37c] ;  /* 0x0000df00ff017b82 */ /* 0x000fe20000000800 */
[----:B------:R-:W0:Y:S07]  /*0010*/  S2R R3, SR_TID.X ;  /* 0x0000000000037919 */ /* 0x000e2e0000002100 */
[----:B------:R-:W1:Y:S01]  /*0020*/  LDC R25, c[0x0][0x364] ;  /* 0x0000d900ff197b82 */ /* 0x000e620000000800 */
[----:B------:R-:W2:Y:S01]  /*0030*/  LDCU.64 UR6, c[0x0][0x390] ;  /* 0x00007200ff0677ac */ /* 0x000ea20008000a00 */
[----:B------:R-:W1:Y:S06]  /*0040*/  S2R R2, SR_TID.Y ;  /* 0x0000000000027919 */ /* 0x000e6c0000002200 */
[----:B------:R-:W0:Y:S08]  /*0050*/  S2UR UR5, SR_CTAID.X ;  /* 0x00000000000579c3 */ /* 0x000e300000002500 */
[----:B------:R-:W0:Y:S08]  /*0060*/  LDC R0, c[0x0][0x360] ;  /* 0x0000d800ff007b82 */ /* 0x000e300000000800 */
[----:B------:R-:W1:Y:S01]  /*0070*/  S2UR UR4, SR_CTAID.Y ;  /* 0x00000000000479c3 */ /* 0x000e620000002600 */
[----:B0-----:R-:W-:-:S05]  /*0080*/  IMAD R0, R0, UR5, R3 ;  /* 0x0000000500007c24 */ /* 0x001fca000f8e0203 */
[----:B--2---:R-:W-:Y:S01]  /*0090*/  ISETP.GE.AND P0, PT, R0, UR7, PT ;  /* 0x0000000700007c0c */ /* 0x004fe2000bf06270 */
[----:B-1----:R-:W-:-:S05]  /*00a0*/  IMAD R25, R25, UR4, R2 ;  /* 0x0000000419197c24 */ /* 0x002fca000f8e0202 */
[----:B------:R-:W-:-:S13]  /*00b0*/  ISETP.GE.OR P0, PT, R25, UR6, P0 ;  /* 0x0000000619007c0c */ /* 0x000fda0008706670 */
[----:B------:R-:W-:Y:S05]  /*00c0*/  @P0 EXIT ;  /* 0x000000000000094d */ /* 0x000fea0003800000 */
[----:B------:R-:W-:Y:S01]  /*00d0*/  UISETP.GE.AND UP0, UPT, UR7, 0x1, UPT ;  /* 0x000000010700788c */ /* 0x000fe2000bf06270 */
[----:B------:R-:W-:Y:S01]  /*00e0*/  HFMA2 R26, -RZ, RZ, 0, 0 ;  /* 0x00000000ff1a7431 */ /* 0x000fe200000001ff */
[----:B------:R-:W0:Y:S07]  /*00f0*/  LDCU.64 UR8, c[0x0][0x358] ;  /* 0x00006b00ff0877ac */ /* 0x000e2e0008000a00 */
[----:B------:R-:W-:Y:S05]  /*0100*/  BRA.U !UP0, `(.L_x_0) ;  /* 0x0000000508a87547 */ /* 0x000fea000b800000 */
[----:B------:R-:W-:Y:S02]  /*0110*/  UIADD3 UR4, UPT, UPT, UR7, -0x1, URZ ;  /* 0xffffffff07047890 */ /* 0x000fe4000fffe0ff */
[----:B------:R-:W-:Y:S01]  /*0120*/  IMAD R2, R25, UR7, RZ ;  /* 0x0000000719027c24 */ /* 0x000fe2000f8e02ff */
[----:B------:R-:W-:Y:S01]  /*0130*/  ULOP3.LUT UR6, UR7, 0xf, URZ, 0xc0, !UPT ;  /* 0x0000000f07067892 */ /* 0x000fe2000f8ec0ff */
[----:B------:R-:W-:Y:S01]  /*0140*/  IMAD.MOV.U32 R26, RZ, RZ, RZ ;  /* 0x000000ffff1a7224 */ /* 0x000fe200078e00ff */
[----:B------:R-:W-:Y:S02]  /*0150*/  UISETP.GE.U32.AND UP1, UPT, UR4, 0xf, UPT ;  /* 0x0000000f0400788c */ /* 0x000fe4000bf26070 */
[----:B------:R-:W-:Y:S01]  /*0160*/  UISETP.NE.AND UP0, UPT, UR6, URZ, UPT ;  /* 0x000000ff0600728c */ /* 0x000fe2000bf05270 */
[----:B------:R-:W-:-:S06]  /*0170*/  UMOV UR4, URZ ;  /* 0x000000ff00047c82 */ /* 0x000fcc0008000000 */
[----:B------:R-:W-:Y:S05]  /*0180*/  BRA.U !UP1, `(.L_x_1) ;  /* 0x0000000109947547 */ /* 0x000fea000b800000 */
[----:B------:R-:W1:Y:S01]  /*0190*/  LDC.64 R4, c[0x0][0x380] ;  /* 0x0000e000ff047b82 */ /* 0x000e620000000a00 */
[----:B------:R-:W-:Y:S01]  /*01a0*/  ULOP3.LUT UR4, UR7, 0x7ffffff0, URZ, 0xc0, !UPT ;  /* 0x7ffffff007047892 */ /* 0x000fe2000f8ec0ff */
[----:B------:R-:W-:-:S03]  /*01b0*/  MOV R26, RZ ;  /* 0x000000ff001a7202 */ /* 0x000fc60000000f00 */
[----:B------:R-:W-:Y:S01]  /*01c0*/  UIADD3 UR5, UPT, UPT, -UR4, URZ, URZ ;  /* 0x000000ff04057290 */ /* 0x000fe2000fffe1ff */
[----:B-1----:R-:W-:-:S03]  /*01d0*/  IMAD.WIDE.U32 R4, R2, 0x4, R4 ;  /* 0x0000000402047825 */ /* 0x002fc600078e0004 */
[----:B------:R-:W-:-:S05]  /*01e0*/  IADD3 R8, P0, PT, R4, 0x20, RZ ;  /* 0x0000002004087810 */ /* 0x000fca0007f1e0ff */
[----:B------:R-:W-:-:S08]  /*01f0*/  IMAD.X R5, RZ, RZ, R5, P0 ;  /* 0x000000ffff057224 */ /* 0x000fd000000e0605 */
.L_x_2:
[----:B------:R-:W-:-:S05]  /*0200*/  MOV R4, R8 ;  /* 0x0000000800047202 */ /* 0x000fca0000000f00 */
[----:B0-----:R-:W2:Y:S04]  /*0210*/  LDG.E R7, desc[UR8][R4.64+-0x20] ;  /* 0xffffe00804077981 */ /* 0x001ea8000c1e1900 */
[----:B------:R-:W2:Y:S04]  /*0220*/  LDG.E R8, desc[UR8][R4.64+-0x1c] ;  /* 0xffffe40804087981 */ /* 0x000ea8000c1e1900 */
[----:B------:R-:W3:Y:S04]  /*0230*/  LDG.E R10, desc[UR8][R4.64+-0x18] ;  /* 0xffffe808040a7981 */ /* 0x000ee8000c1e1900 */
[----:B------:R-:W3:Y:S04]  /*0240*/  LDG.E R9, desc[UR8][R4.64+-0x14] ;  /* 0xffffec0804097981 */ /* 0x000ee8000c1e1900 */
[----:B------:R-:W4:Y:S04]  /*0250*/  LDG.E R12, desc[UR8][R4.64+-0x10] ;  /* 0xfffff008040c7981 */ /* 0x000f28000c1e1900 */
[----:B------:R-:W4:Y:S04]  /*0260*/  LDG.E R11, desc[UR8][R4.64+-0xc] ;  /* 0xfffff408040b7981 */ /* 0x000f28000c1e1900 */
[----:B------:R-:W5:Y:S04]  /*0270*/  LDG.E R14, desc[UR8][R4.64+-0x8] ;  /* 0xfffff808040e7981 */ /* 0x000f68000c1e1900 */
        /* <DEDUP_REMOVED lines=8> */
[----:B------:R0:W5:Y:S01]  /*0300*/  LDG.E R6, desc[UR8][R4.64+0x1c] ;  /* 0x00001c0804067981 */ /* 0x000162000c1e1900 */
[----:B------:R-:W-:-:S04]  /*0310*/  UIADD3 UR5, UPT, UPT, UR5, 0x10, URZ ;  /* 0x0000001005057890 */ /* 0x000fc8000fffe0ff */
[----:B------:R-:W-:Y:S01]  /*0320*/  UISETP.NE.AND UP1, UPT, UR5, URZ, UPT ;  /* 0x000000ff0500728c */ /* 0x000fe2000bf25270 */
[----:B--2---:R-:W-:Y:S02]  /*0330*/  IADD3 R7, PT, PT, R8, R7, R26 ;  /* 0x0000000708077210 */ /* 0x004fe40007ffe01a */
[----:B------:R-:W-:-:S05]  /*0340*/  IADD3 R8, P0, PT, R4, 0x40, RZ ;  /* 0x0000004004087810 */ /* 0x000fca0007f1e0ff */
[----:B0-----:R-:W-:Y:S01]  /*0350*/  IMAD.X R5, RZ, RZ, R5, P0 ;  /* 0x000000ffff057224 */ /* 0x001fe200000e0605 */
[----:B---3--:R-:W-:-:S04]  /*0360*/  IADD3 R7, PT, PT, R9, R10, R7 ;  /* 0x0000000a09077210 */ /* 0x008fc80007ffe007 */
[----:B----4-:R-:W-:-:S04]  /*0370*/  IADD3 R7, PT, PT, R11, R12, R7 ;  /* 0x0000000c0b077210 */ /* 0x010fc80007ffe007 */
[----:B-----5:R-:W-:-:S04]  /*0380*/  IADD3 R7, PT, PT, R13, R14, R7 ;  /* 0x0000000e0d077210 */ /* 0x020fc80007ffe007 */
[----:B------:R-:W-:-:S04]  /*0390*/  IADD3 R7, PT, PT, R15, R16, R7 ;  /* 0x000000100f077210 */ /* 0x000fc80007ffe007 */
[----:B------:R-:W-:-:S04]  /*03a0*/  IADD3 R7, PT, PT, R17, R18, R7 ;  /* 0x0000001211077210 */ /* 0x000fc80007ffe007 */
[----:B------:R-:W-:-:S04]  /*03b0*/  IADD3 R7, PT, PT, R19, R20, R7 ;  /* 0x0000001413077210 */ /* 0x000fc80007ffe007 */
[----:B------:R-:W-:Y:S01]  /*03c0*/  IADD3 R26, PT, PT, R6, R3, R7 ;  /* 0x00000003061a7210 */ /* 0x000fe20007ffe007 */
[----:B------:R-:W-:Y:S06]  /*03d0*/  BRA.U UP1, `(.L_x_2) ;  /* 0xfffffffd01887547 */ /* 0x000fec000b83ffff */
.L_x_1:
[----:B------:R-:W-:Y:S05]  /*03e0*/  BRA.U !UP0, `(.L_x_0) ;  /* 0x0000000108f07547 */ /* 0x000fea000b800000 */
[----:B------:R-:W1:Y:S01]  /*03f0*/  LDCU UR5, c[0x0][0x394] ;  /* 0x00007280ff0577ac */ /* 0x000e620008000800 */
[----:B------:R-:W-:Y:S02]  /*0400*/  UISETP.GE.U32.AND UP0, UPT, UR6, 0x8, UPT ;  /* 0x000000080600788c */ /* 0x000fe4000bf06070 */
[----:B-1----:R-:W-:-:S04]  /*0410*/  ULOP3.LUT UR7, UR5, 0x7, URZ, 0xc0, !UPT ;  /* 0x0000000705077892 */ /* 0x002fc8000f8ec0ff */
[----:B------:R-:W-:-:S03]  /*0420*/  UISETP.NE.AND UP1, UPT, UR7, URZ, UPT ;  /* 0x000000ff0700728c */ /* 0x000fc6000bf25270 */
[----:B------:R-:W-:Y:S08]  /*0430*/  BRA.U !UP0, `(.L_x_3) ;  /* 0x0000000108547547 */ /* 0x000ff0000b800000 */
[----:B------:R-:W1:Y:S01]  /*0440*/  LDC.64 R6, c[0x0][0x380] ;  /* 0x0000e000ff067b82 */ /* 0x000e620000000a00 */
[----:B------:R-:W2:Y:S01]  /*0450*/  LDCU.64 UR10, c[0x0][0x380] ;  /* 0x00007000ff0a77ac */ /* 0x000ea20008000a00 */
[C---:B------:R-:W-:Y:S02]  /*0460*/  IADD3 R5, P0, PT, R2.reuse, UR4, RZ ;  /* 0x0000000402057c10 */ /* 0x040fe4000ff1e0ff */
[----:B------:R-:W-:-:S03]  /*0470*/  IADD3 R3, PT, PT, R2, UR4, RZ ;  /* 0x0000000402037c10 */ /* 0x000fc6000fffe0ff */
[----:B------:R-:W-:Y:S01]  /*0480*/  IMAD.X R8, RZ, RZ, RZ, P0 ;  /* 0x000000ffff087224 */ /* 0x000fe200000e06ff */
[----:B--2---:R-:W-:-:S04]  /*0490*/  LEA R4, P0, R5, UR10, 0x2 ;  /* 0x0000000a05047c11 */ /* 0x004fc8000f8010ff */
[----:B------:R-:W-:Y:S01]  /*04a0*/  LEA.HI.X R5, R5, UR11, R8, 0x2, P0 ;  /* 0x0000000b05057c11 */ /* 0x000fe200080f1408 */
[----:B-1----:R-:W-:-:S04]  /*04b0*/  IMAD.WIDE.U32 R6, R3, 0x4, R6 ;  /* 0x0000000403067825 */ /* 0x002fc800078e0006 */
[----:B0-----:R-:W2:Y:S04]  /*04c0*/  LDG.E R3, desc[UR8][R4.64+0x4] ;  /* 0x0000040804037981 */ /* 0x001ea8000c1e1900 */
[----:B------:R-:W2:Y:S04]  /*04d0*/  LDG.E R7, desc[UR8][R6.64] ;  /* 0x0000000806077981 */ /* 0x000ea8000c1e1900 */
[----:B------:R-:W3:Y:S04]  /*04e0*/  LDG.E R8, desc[UR8][R4.64+0x8] ;  /* 0x0000080804087981 */ /* 0x000ee8000c1e1900 */
[----:B------:R-:W3:Y:S04]  /*04f0*/  LDG.E R9, desc[UR8][R4.64+0xc] ;  /* 0x00000c0804097981 */ /* 0x000ee8000c1e1900 */
[----:B------:R-:W4:Y:S04]  /*0500*/  LDG.E R10, desc[UR8][R4.64+0x10] ;  /* 0x00001008040a7981 */ /* 0x000f28000c1e1900 */
[----:B------:R-:W4:Y:S04]  /*0510*/  LDG.E R11, desc[UR8][R4.64+0x14] ;  /* 0x00001408040b7981 */ /* 0x000f28000c1e1900 */
[----:B------:R-:W5:Y:S04]  /*0520*/  LDG.E R12, desc[UR8][R4.64+0x18] ;  /* 0x00001808040c7981 */ /* 0x000f68000c1e1900 */
[----:B------:R-:W5:Y:S01]  /*0530*/  LDG.E R13, desc[UR8][R4.64+0x1c] ;  /* 0x00001c08040d7981 */ /* 0x000f62000c1e1900 */
[----:B------:R-:W-:Y:S01]  /*0540*/  UIADD3 UR4, UPT, UPT, UR4, 0x8, URZ ;  /* 0x0000000804047890 */ /* 0x000fe2000fffe0ff */
[----:B--2---:R-:W-:-:S04]  /*0550*/  IADD3 R3, PT, PT, R3, R7, R26 ;  /* 0x0000000703037210 */ /* 0x004fc80007ffe01a */
[----:B---3--:R-:W-:-:S04]  /*0560*/  IADD3 R3, PT, PT, R9, R8, R3 ;  /* 0x0000000809037210 */ /* 0x008fc80007ffe003 */
[----:B----4-:R-:W-:-:S04]  /*0570*/  IADD3 R3, PT, PT, R11, R10, R3 ;  /* 0x0000000a0b037210 */ /* 0x010fc80007ffe003 */
[----:B-----5:R-:W-:-:S07]  /*0580*/  IADD3 R26, PT, PT, R13, R12, R3 ;  /* 0x0000000c0d1a7210 */ /* 0x020fce0007ffe003 */
.L_x_3:
[----:B------:R-:W-:Y:S05]  /*0590*/  BRA.U !UP1, `(.L_x_0) ;  /* 0x0000000109847547 */ /* 0x000fea000b800000 */
[----:B------:R-:W-:Y:S02]  /*05a0*/  UISETP.GE.U32.AND UP0, UPT, UR7, 0x4, UPT ;  /* 0x000000040700788c */ /* 0x000fe4000bf06070 */
[----:B------:R-:W-:-:S04]  /*05b0*/  ULOP3.LUT UR5, UR5, 0x3, URZ, 0xc0, !UPT ;  /* 0x0000000305057892 */ /* 0x000fc8000f8ec0ff */
        /* <DEDUP_REMOVED lines=13> */
[----:B------:R-:W3:Y:S01]  /*0690*/  LDG.E R9, desc[UR8][R6.64+0xc] ;  /* 0x00000c0806097981 */ /* 0x000ee2000c1e1900 */
[----:B------:R-:W-:Y:S01]  /*06a0*/  UIADD3 UR4, UPT, UPT, UR4, 0x4, URZ ;  /* 0x0000000404047890 */ /* 0x000fe2000fffe0ff */
[----:B--2---:R-:W-:-:S04]  /*06b0*/  IADD3 R3, PT, PT, R3, R5, R26 ;  /* 0x0000000503037210 */ /* 0x004fc80007ffe01a */
[----:B---3--:R-:W-:-:S07]  /*06c0*/  IADD3 R26, PT, PT, R9, R8, R3 ;  /* 0x00000008091a7210 */ /* 0x008fce0007ffe003 */
.L_x_4:
[----:B------:R-:W-:Y:S05]  /*06d0*/  BRA.U !UP1, `(.L_x_0) ;  /* 0x0000000109347547 */ /* 0x000fea000b800000 */
[----:B------:R-:W1:Y:S01]  /*06e0*/  LDC.64 R4, c[0x0][0x380] ;  /* 0x0000e000ff047b82 */ /* 0x000e620000000a00 */
[----:B------:R-:W-:Y:S01]  /*06f0*/  IADD3 R3, PT, PT, R2, UR4, RZ ;  /* 0x0000000402037c10 */ /* 0x000fe2000fffe0ff */
[----:B------:R-:W-:-:S04]  /*0700*/  UIADD3 UR5, UPT, UPT, -UR5, URZ, URZ ;  /* 0x000000ff05057290 */ /* 0x000fc8000fffe1ff */
[----:B-1----:R-:W-:-:S04]  /*0710*/  IMAD.WIDE.U32 R2, R3, 0x4, R4 ;  /* 0x0000000403027825 */ /* 0x002fc800078e0004 */
[----:B------:R-:W-:-:S07]  /*0720*/  IMAD.MOV.U32 R5, RZ, RZ, R3 ;  /* 0x000000ffff057224 */ /* 0x000fce00078e0003 */
.L_x_5:
[----:B------:R-:W-:-:S06]  /*0730*/  MOV R3, R5 ;  /* 0x0000000500037202 */ /* 0x000fcc0000000f00 */
[----:B0-----:R0:W2:Y:S01]  /*0740*/  LDG.E R3, desc[UR8][R2.64] ;  /* 0x0000000802037981 */ /* 0x0010a2000c1e1900 */
[----:B------:R-:W-:-:S04]  /*0750*/  UIADD3 UR5, UPT, UPT, UR5, 0x1, URZ ;  /* 0x0000000105057890 */ /* 0x000fc8000fffe0ff */
[----:B------:R-:W-:Y:S01]  /*0760*/  UISETP.NE.AND UP0, UPT, UR5, URZ, UPT ;  /* 0x000000ff0500728c */ /* 0x000fe2000bf05270 */
[----:B0-----:R-:W-:-:S04]  /*0770*/  IADD3 R2, P0, PT, R2, 0x4, RZ ;  /* 0x0000000402027810 */ /* 0x001fc80007f1e0ff */
[----:B------:R-:W-:Y:S01]  /*0780*/  IADD3.X R5, PT, PT, RZ, R5, RZ, P0, !PT ;  /* 0x00000005ff057210 */ /* 0x000fe200007fe4ff */
[----:B--2---:R-:W-:-:S03]  /*0790*/  IMAD.IADD R26, R3, 0x1, R26 ;  /* 0x00000001031a7824 */ /* 0x004fc600078e021a */
[----:B------:R-:W-:Y:S05]  /*07a0*/  BRA.U UP0, `(.L_x_5) ;  /* 0xfffffffd00e07547 */ /* 0x000fea000b83ffff */
.L_x_0:
[----:B------:R-:W1:Y:S01]  /*07b0*/  LDCU UR5, c[0x0][0x390] ;  /* 0x00007200ff0577ac */ /* 0x000e620008000800 */
[----:B------:R-:W-:Y:S01]  /*07c0*/  UMOV UR4, URZ ;  /* 0x000000ff00047c82 */ /* 0x000fe20008000000 */
[----:B-1----:R-:W-:Y:S02]  /*07d0*/  UISETP.GE.U32.AND UP1, UPT, UR5, 0x10, UPT ;  /* 0x000000100500788c */ /* 0x002fe4000bf26070 */
[----:B------:R-:W-:-:S04]  /*07e0*/  ULOP3.LUT UR6, UR5, 0xf, URZ, 0xc0, !UPT ;  /* 0x0000000f05067892 */ /* 0x000fc8000f8ec0ff */
[----:B------:R-:W-:-:S03]  /*07f0*/  UISETP.NE.AND UP0, UPT, UR6, URZ, UPT ;  /* 0x000000ff0600728c */ /* 0x000fc6000bf05270 */
[----:B------:R-:W-:Y:S08]  /*0800*/  BRA.U !UP1, `(.L_x_6) ;  /* 0x0000000109c47547 */ /* 0x000ff0000b800000 */
[----:B------:R-:W-:Y:S01]  /*0810*/  ULOP3.LUT UR4, UR5, 0x7ffffff0, URZ, 0xc0, !UPT ;  /* 0x7ffffff005047892 */ /* 0x000fe2000f8ec0ff */
[----:B------:R-:W-:-:S03]  /*0820*/  MOV R24, R0 ;  /* 0x0000000000187202 */ /* 0x000fc60000000f00 */
[----:B------:R-:W-:-:S12]  /*0830*/  UIADD3 UR7, UPT, UPT, -UR4, URZ, URZ ;  /* 0x000000ff04077290 */ /* 0x000fd8000fffe1ff */
.L_x_7:
[----:B------:R-:W1:Y:S08]  /*0840*/  LDC.64 R18, c[0x0][0x380] ;  /* 0x0000e000ff127b82 */ /* 0x000e700000000a00 */
[----:B------:R-:W2:Y:S01]  /*0850*/  LDC R27, c[0x0][0x394] ;  /* 0x0000e500ff1b7b82 */ /* 0x000ea20000000800 */
[----:B-1----:R-:W-:-:S04]  /*0860*/  IMAD.WIDE R18, R24, 0x4, R18 ;  /* 0x0000000418127825 */ /* 0x002fc800078e0212 */
[C---:B--2---:R-:W-:Y:S02]  /*0870*/  IMAD.WIDE R20, R27.reuse, 0x4, R18 ;  /* 0x000000041b147825 */ /* 0x044fe400078e0212 */
[----:B0-----:R-:W2:Y:S02]  /*0880*/  LDG.E R19, desc[UR8][R18.64] ;  /* 0x0000000812137981 */ /* 0x001ea4000c1e1900 */
[C---:B------:R-:W-:Y:S02]  /*0890*/  IMAD.WIDE R2, R27.reuse, 0x4, R20 ;  /* 0x000000041b027825 */ /* 0x040fe400078e0214 */
[----:B------:R-:W2:Y:S02]  /*08a0*/  LDG.E R20, desc[UR8][R20.64] ;  /* 0x0000000814147981 */ /* 0x000ea4000c1e1900 */
[C---:B------:R-:W-:Y:S02]  /*08b0*/  IMAD.WIDE R4, R27.reuse, 0x4, R2 ;  /* 0x000000041b047825 */ /* 0x040fe400078e0202 */
[----:B------:R0:W3:Y:S02]  /*08c0*/  LDG.E R18, desc[UR8][R2.64] ;  /* 0x0000000802127981 */ /* 0x0000e4000c1e1900 */
[----:B------:R-:W-:-:S02]  /*08d0*/  IMAD.WIDE R6, R27, 0x4, R4 ;  /* 0x000000041b067825 */ /* 0x000fc400078e0204 */
[----:B------:R1:W3:Y:S02]  /*08e0*/  LDG.E R21, desc[UR8][R4.64] ;  /* 0x0000000804157981 */ /* 0x0002e4000c1e1900 */
[C---:B------:R-:W-:Y:S02]  /*08f0*/  IMAD.WIDE R8, R27.reuse, 0x4, R6 ;  /* 0x000000041b087825 */ /* 0x040fe400078e0206 */
[----:B------:R-:W4:Y:S02]  /*0900*/  LDG.E R6, desc[UR8][R6.64] ;  /* 0x0000000806067981 */ /* 0x000f24000c1e1900 */
[----:B------:R-:W-:-:S04]  /*0910*/  IMAD.WIDE R10, R27, 0x4, R8 ;  /* 0x000000041b0a7825 */ /* 0x000fc800078e0208 */
[C---:B------:R-:W-:Y:S01]  /*0920*/  IMAD.WIDE R12, R27.reuse, 0x4, R10 ;  /* 0x000000041b0c7825 */ /* 0x040fe200078e020a */
[----:B------:R5:W4:Y:S04]  /*0930*/  LDG.E R7, desc[UR8][R8.64] ;  /* 0x0000000808077981 */ /* 0x000b28000c1e1900 */
[----:B------:R-:W4:Y:S01]  /*0940*/  LDG.E R10, desc[UR8][R10.64] ;  /* 0x000000080a0a7981 */ /* 0x000f22000c1e1900 */
[----:B------:R-:W-:-:S03]  /*0950*/  IMAD.WIDE R14, R27, 0x4, R12 ;  /* 0x000000041b0e7825 */ /* 0x000fc600078e020c */
[----:B------:R-:W4:Y:S01]  /*0960*/  LDG.E R13, desc[UR8][R12.64] ;  /* 0x000000080c0d7981 */ /* 0x000f22000c1e1900 */
[----:B------:R-:W-:-:S03]  /*0970*/  IMAD.WIDE R16, R27, 0x4, R14 ;  /* 0x000000041b107825 */ /* 0x000fc600078e020e */
[----:B------:R-:W4:Y:S01]  /*0980*/  LDG.E R14, desc[UR8][R14.64] ;  /* 0x000000080e0e7981 */ /* 0x000f22000c1e1900 */
[----:B------:R-:W-:-:S03]  /*0990*/  IMAD.WIDE R22, R27, 0x4, R16 ;  /* 0x000000041b167825 */ /* 0x000fc600078e0210 */
[----:B------:R-:W4:Y:S01]  /*09a0*/  LDG.E R17, desc[UR8][R16.64] ;  /* 0x0000000810117981 */ /* 0x000f22000c1e1900 */
[----:B------:R-:W-:-:S03]  /*09b0*/  IMAD.WIDE R28, R27, 0x4, R22 ;  /* 0x000000041b1c7825 */ /* 0x000fc600078e0216 */
[----:B------:R-:W4:Y:S01]  /*09c0*/  LDG.E R22, desc[UR8][R22.64] ;  /* 0x0000000816167981 */ /* 0x000f22000c1e1900 */
[----:B0-----:R-:W-:-:S03]  /*09d0*/  IMAD.WIDE R2, R27, 0x4, R28 ;  /* 0x000000041b027825 */ /* 0x001fc600078e021c */
[----:B------:R-:W4:Y:S01]  /*09e0*/  LDG.E R29, desc[UR8][R28.64] ;  /* 0x000000081c1d7981 */ /* 0x000f22000c1e1900 */
[----:B-1----:R-:W-:-:S03]  /*09f0*/  IMAD.WIDE R4, R27, 0x4, R2 ;  /* 0x000000041b047825 */ /* 0x002fc600078e0202 */
[----:B------:R0:W4:Y:S01]  /*0a00*/  LDG.E R11, desc[UR8][R2.64] ;  /* 0x00000008020b7981 */ /* 0x000122000c1e1900 */
[----:B-----5:R-:W-:-:S03]  /*0a10*/  IMAD.WIDE R8, R27, 0x4, R4 ;  /* 0x000000041b087825 */ /* 0x020fc600078e0204 */
[----:B------:R-:W5:Y:S01]  /*0a20*/  LDG.E R4, desc[UR8][R4.64] ;  /* 0x0000000804047981 */ /* 0x000f62000c1e1900 */
[----:B0-----:R-:W-:-:S03]  /*0a30*/  IMAD.WIDE R2, R27, 0x4, R8 ;  /* 0x000000041b027825 */ /* 0x001fc600078e0208 */
[----:B------:R-:W5:Y:S04]  /*0a40*/  LDG.E R8, desc[UR8][R8.64] ;  /* 0x0000000808087981 */ /* 0x000f68000c1e1900 */
[----:B------:R-:W5:Y:S01]  /*0a50*/  LDG.E R12, desc[UR8][R2.64] ;  /* 0x00000008020c7981 */ /* 0x000f62000c1e1900 */
[----:B------:R-:W-:-:S04]  /*0a60*/  UIADD3 UR7, UPT, UPT, UR7, 0x10, URZ ;  /* 0x0000001007077890 */ /* 0x000fc8000fffe0ff */
[----:B------:R-:W-:Y:S01]  /*0a70*/  UISETP.NE.AND UP1, UPT, UR7, URZ, UPT ;  /* 0x000000ff0700728c */ /* 0x000fe2000bf25270 */
[----:B------:R-:W-:Y:S01]  /*0a80*/  IMAD R24, R27, 0x10, R24 ;  /* 0x000000101b187824 */ /* 0x000fe200078e0218 */
[----:B--2---:R-:W-:-:S04]  /*0a90*/  IADD3 R19, PT, PT, R20, R19, R26 ;  /* 0x0000001314137210 */ /* 0x004fc80007ffe01a */
[----:B---3--:R-:W-:-:S04]  /*0aa0*/  IADD3 R18, PT, PT, R21, R18, R19 ;  /* 0x0000001215127210 */ /* 0x008fc80007ffe013 */
[----:B----4-:R-:W-:-:S04]  /*0ab0*/  IADD3 R6, PT, PT, R7, R6, R18 ;  /* 0x0000000607067210 */ /* 0x010fc80007ffe012 */
[----:B------:R-:W-:-:S04]  /*0ac0*/  IADD3 R6, PT, PT, R13, R10, R6 ;  /* 0x0000000a0d067210 */ /* 0x000fc80007ffe006 */
[----:B------:R-:W-:-:S04]  /*0ad0*/  IADD3 R6, PT, PT, R17, R14, R6 ;  /* 0x0000000e11067210 */ /* 0x000fc80007ffe006 */
[----:B------:R-:W-:-:S04]  /*0ae0*/  IADD3 R6, PT, PT, R29, R22, R6 ;  /* 0x000000161d067210 */ /* 0x000fc80007ffe006 */
[----:B-----5:R-:W-:-:S04]  /*0af0*/  IADD3 R11, PT, PT, R4, R11, R6 ;  /* 0x0000000b040b7210 */ /* 0x020fc80007ffe006 */
[----:B------:R-:W-:Y:S01]  /*0b00*/  IADD3 R26, PT, PT, R12, R8, R11 ;  /* 0x000000080c1a7210 */ /* 0x000fe20007ffe00b */
[----:B------:R-:W-:Y:S06]  /*0b10*/  BRA.U UP1, `(.L_x_7) ;  /* 0xfffffffd01487547 */ /* 0x000fec000b83ffff */
.L_x_6:
[----:B------:R-:W-:Y:S05]  /*0b20*/  BRA.U !UP0, `(.L_x_8) ;  /* 0x0000000108ec7547 */ /* 0x000fea000b800000 */
[----:B------:R-:W-:Y:S02]  /*0b30*/  UISETP.GE.U32.AND UP0, UPT, UR6, 0x8, UPT ;  /* 0x000000080600788c */ /* 0x000fe4000bf06070 */
[----:B------:R-:W-:-:S04]  /*0b40*/  ULOP3.LUT UR7, UR5, 0x7, URZ, 0xc0, !UPT ;  /* 0x0000000705077892 */ /* 0x000fc8000f8ec0ff */
[----:B------:R-:W-:-:S03]  /*0b50*/  UISETP.NE.AND UP1, UPT, UR7, URZ, UPT ;  /* 0x000000ff0700728c */ /* 0x000fc6000bf25270 */
[----:B------:R-:W-:Y:S08]  /*0b60*/  BRA.U !UP0, `(.L_x_9) ;  /* 0x0000000108607547 */ /* 0x000ff0000b800000 */
[----:B------:R-:W1:Y:S08]  /*0b70*/  LDC R17, c[0x0][0x394] ;  /* 0x0000e500ff117b82 */ /* 0x000e700000000800 */
[----:B------:R-:W2:Y:S01]  /*0b80*/  LDC.64 R8, c[0x0][0x380] ;  /* 0x0000e000ff087b82 */ /* 0x000ea20000000a00 */
[----:B-1----:R-:W-:-:S04]  /*0b90*/  IMAD R3, R17, UR4, R0 ;  /* 0x0000000411037c24 */ /* 0x002fc8000f8e0200 */
[----:B--2---:R-:W-:-:S04]  /*0ba0*/  IMAD.WIDE R8, R3, 0x4, R8 ;  /* 0x0000000403087825 */ /* 0x004fc800078e0208 */
[C---:B------:R-:W-:Y:S02]  /*0bb0*/  IMAD.WIDE R10, R17.reuse, 0x4, R8 ;  /* 0x00000004110a7825 */ /* 0x040fe400078e0208 */
[----:B0-----:R-:W2:Y:S02]  /*0bc0*/  LDG.E R9, desc[UR8][R8.64] ;  /* 0x0000000808097981 */ /* 0x001ea4000c1e1900 */
[C---:B------:R-:W-:Y:S02]  /*0bd0*/  IMAD.WIDE R12, R17.reuse, 0x4, R10 ;  /* 0x00000004110c7825 */ /* 0x040fe400078e020a */
[----:B------:R-:W2:Y:S02]  /*0be0*/  LDG.E R10, desc[UR8][R10.64] ;  /* 0x000000080a0a7981 */ /* 0x000ea4000c1e1900 */
[C---:B------:R-:W-:Y:S02]  /*0bf0*/  IMAD.WIDE R14, R17.reuse, 0x4, R12 ;  /* 0x00000004110e7825 */ /* 0x040fe400078e020c */
[----:B------:R-:W3:Y:S02]  /*0c00*/  LDG.E R13, desc[UR8][R12.64] ;  /* 0x000000080c0d7981 */ /* 0x000ee4000c1e1900 */
[----:B------:R-:W-:-:S02]  /*0c10*/  IMAD.WIDE R6, R17, 0x4, R14 ;  /* 0x0000000411067825 */ /* 0x000fc400078e020e */
[----:B------:R-:W3:Y:S02]  /*0c20*/  LDG.E R14, desc[UR8][R14.64] ;  /* 0x000000080e0e7981 */ /* 0x000ee4000c1e1900 */
[C---:B------:R-:W-:Y:S02]  /*0c30*/  IMAD.WIDE R2, R17.reuse, 0x4, R6 ;  /* 0x0000000411027825 */ /* 0x040fe400078e0206 */
[----:B------:R-:W4:Y:S02]  /*0c40*/  LDG.E R7, desc[UR8][R6.64] ;  /* 0x0000000806077981 */ /* 0x000f24000c1e1900 */
[C---:B------:R-:W-:Y:S02]  /*0c50*/  IMAD.WIDE R4, R17.reuse, 0x4, R2 ;  /* 0x0000000411047825 */ /* 0x040fe400078e0202 */
[----:B------:R-:W4:Y:S02]  /*0c60*/  LDG.E R2, desc[UR8][R2.64] ;  /* 0x0000000802027981 */ /* 0x000f24000c1e1900 */
[----:B------:R-:W-:-:S02]  /*0c70*/  IMAD.WIDE R16, R17, 0x4, R4 ;  /* 0x0000000411107825 */ /* 0x000fc400078e0204 */
[----:B------:R-:W5:Y:S04]  /*0c80*/  LDG.E R5, desc[UR8][R4.64] ;  /* 0x0000000804057981 */ /* 0x000f68000c1e1900 */
[----:B------:R-:W5:Y:S01]  /*0c90*/  LDG.E R16, desc[UR8][R16.64] ;  /* 0x0000000810107981 */ /* 0x000f62000c1e1900 */
[----:B------:R-:W-:Y:S01]  /*0ca0*/  UIADD3 UR4, UPT, UPT, UR4, 0x8, URZ ;  /* 0x0000000804047890 */ /* 0x000fe2000fffe0ff */
[----:B--2---:R-:W-:-:S04]  /*0cb0*/  IADD3 R26, PT, PT, R10, R9, R26 ;  /* 0x000000090a1a7210 */ /* 0x004fc80007ffe01a */
[----:B---3--:R-:W-:-:S04]  /*0cc0*/  IADD3 R26, PT, PT, R14, R13, R26 ;  /* 0x0000000d0e1a7210 */ /* 0x008fc80007ffe01a */
[----:B----4-:R-:W-:-:S04]  /*0cd0*/  IADD3 R26, PT, PT, R2, R7, R26 ;  /* 0x00000007021a7210 */ /* 0x010fc80007ffe01a */
[----:B-----5:R-:W-:-:S07]  /*0ce0*/  IADD3 R26, PT, PT, R16, R5, R26 ;  /* 0x00000005101a7210 */ /* 0x020fce0007ffe01a */
.L_x_9:
        /* <DEDUP_REMOVED lines=13> */
[----:B------:R-:W-:Y:S02]  /*0dc0*/  IMAD.WIDE R8, R9, 0x4, R6 ;  /* 0x0000000409087825 */ /* 0x000fe400078e0206 */
[----:B------:R-:W3:Y:S04]  /*0dd0*/  LDG.E R7, desc[UR8][R6.64] ;  /* 0x0000000806077981 */ /* 0x000ee8000c1e1900 */
[----:B------:R-:W3:Y:S01]  /*0de0*/  LDG.E R8, desc[UR8][R8.64] ;  /* 0x0000000808087981 */ /* 0x000ee2000c1e1900 */
[----:B------:R-:W-:Y:S01]  /*0df0*/  UIADD3 UR4, UPT, UPT, UR4, 0x4, URZ ;  /* 0x0000000404047890 */ /* 0x000fe2000fffe0ff */
[----:B--2---:R-:W-:-:S04]  /*0e00*/  IADD3 R26, PT, PT, R4, R3, R26 ;  /* 0x00000003041a7210 */ /* 0x004fc80007ffe01a */
[----:B---3--:R-:W-:-:S07]  /*0e10*/  IADD3 R26, PT, PT, R8, R7, R26 ;  /* 0x00000007081a7210 */ /* 0x008fce0007ffe01a */
.L_x_10:
[----:B------:R-:W-:Y:S05]  /*0e20*/  BRA.U !UP1, `(.L_x_8) ;  /* 0x00000001092c7547 */ /* 0x000fea000b800000 */
[----:B------:R-:W1:Y:S01]  /*0e30*/  LDC R6, c[0x0][0x394] ;  /* 0x0000e500ff067b82 */ /* 0x000e620000000800 */
[----:B------:R-:W-:-:S07]  /*0e40*/  UIADD3 UR5, UPT, UPT, -UR5, URZ, URZ ;  /* 0x000000ff05057290 */ /* 0x000fce000fffe1ff */
[----:B------:R-:W2:Y:S01]  /*0e50*/  LDC.64 R4, c[0x0][0x380] ;  /* 0x0000e000ff047b82 */ /* 0x000ea20000000a00 */
[----:B-1----:R-:W-:-:S07]  /*0e60*/  IMAD R7, R6, UR4, R0 ;  /* 0x0000000406077c24 */ /* 0x002fce000f8e0200 */
.L_x_11:
[----:B--2---:R-:W-:-:S06]  /*0e70*/  IMAD.WIDE R2, R7, 0x4, R4 ;  /* 0x0000000407027825 */ /* 0x004fcc00078e0204 */
[----:B0-----:R-:W2:Y:S01]  /*0e80*/  LDG.E R3, desc[UR8][R2.64] ;  /* 0x0000000802037981 */ /* 0x001ea2000c1e1900 */
[----:B------:R-:W-:Y:S01]  /*0e90*/  UIADD3 UR5, UPT, UPT, UR5, 0x1, URZ ;  /* 0x0000000105057890 */ /* 0x000fe2000fffe0ff */
[----:B------:R-:W-:-:S03]  /*0ea0*/  IADD3 R7, PT, PT, R7, R6, RZ ;  /* 0x0000000607077210 */ /* 0x000fc60007ffe0ff */
[----:B------:R-:W-:Y:S01]  /*0eb0*/  UISETP.NE.AND UP0, UPT, UR5, URZ, UPT ;  /* 0x000000ff0500728c */ /* 0x000fe2000bf05270 */
[----:B--2---:R-:W-:-:S08]  /*0ec0*/  IADD3 R26, PT, PT, R3, R26, RZ ;  /* 0x0000001a031a7210 */ /* 0x004fd00007ffe0ff */
[----:B------:R-:W-:Y:S05]  /*0ed0*/  BRA.U UP0, `(.L_x_11) ;  /* 0xfffffffd00e47547 */ /* 0x000fea000b83ffff */
.L_x_8:
[----:B------:R-:W1:Y:S01]  /*0ee0*/  LDC.64 R2, c[0x0][0x388] ;  /* 0x0000e200ff027b82 */ /* 0x000e620000000a00 */
[----:B------:R-:W2:Y:S02]  /*0ef0*/  LDCU UR4, c[0x0][0x394] ;  /* 0x00007280ff0477ac */ /* 0x000ea40008000800 */
[----:B--2---:R-:W-:-:S04]  /*0f00*/  IMAD R25, R25, UR4, R0 ;  /* 0x0000000419197c24 */ /* 0x004fc8000f8e0200 */
[----:B-1----:R-:W-:-:S05]  /*0f10*/  IMAD.WIDE R2, R25, 0x4, R2 ;  /* 0x0000000419027825 */ /* 0x002fca00078e0202 */
[----:B0-----:R-:W-:Y:S01]  /*0f20*/  STG.E desc[UR8][R2.64], R26 ;  /* 0x0000001a02007986 */ /* 0x001fe2000c101908 */
[----:B------:R-:W-:Y:S05]  /*0f30*/  EXIT ;  /* 0x000000000000794d */ /* 0x000fea0003800000 */
.L_x_12:
[----:B------:R-:W-:-:S00]  /*0f40*/  BRA `(.L_x_12) ;  /* 0xfffffffc00fc7947 */ /* 0x000fc0000383ffff */
[----:B------:R-:W-:-:S00]  /*0f50*/  NOP ;  /* 0x0000000000007918 */ /* 0x000fc00000000000 */
        /* <DEDUP_REMOVED lines=10> */
.L_x_13:


//--------------------- .nv.shared.reserved.0     --------------------------
	.section	.nv.shared.reserved.0,"aw",@nobits
	.weak		__nv_reservedSMEM_offset_0_alias
	.size		__nv_reservedSMEM_offset_0_alias, 0, 64
	.other		__nv_reservedSMEM_offset_0_alias,@"STO_CUDA_RESERVED_SHARED STV_DEFAULT"
__nv_reservedSMEM_offset_0_alias:
	.zero		0
	.zero		64


//--------------------- .nv.constant0._Z14computeMatrixBPiS_ii --------------------------
	.section	.nv.constant0._Z14computeMatrixBPiS_ii,"a",@progbits
	.sectionflags	@""
	.align	4
.nv.constant0._Z14computeMatrixBPiS_ii:
	.zero		920


//--------------------- SYMBOLS --------------------------

	.type		.nv.reservedSmem.offset0,@object
	.size		.nv.reservedSmem.offset0,0x4
